//
// Generated by NVIDIA NVVM Compiler
//
// Compiler Build ID: CL-36424714
// Cuda compilation tools, release 13.0, V13.0.88
// Based on NVVM 20.0.0
//

.version 9.0
.target sm_100
.address_size 64

	// .globl	DrawBoxPlotKernel

.visible .entry DrawBoxPlotKernel(
	.param .u64 .ptr .align 1 DrawBoxPlotKernel_param_0,
	.param .u32 DrawBoxPlotKernel_param_1,
	.param .u32 DrawBoxPlotKernel_param_2,
	.param .u32 DrawBoxPlotKernel_param_3,
	.param .u32 DrawBoxPlotKernel_param_4,
	.param .u32 DrawBoxPlotKernel_param_5,
	.param .u32 DrawBoxPlotKernel_param_6,
	.param .u32 DrawBoxPlotKernel_param_7,
	.param .u64 .ptr .align 1 DrawBoxPlotKernel_param_8
)
{
	.reg .pred 	%p<20>;
	.reg .b32 	%r<27>;
	.reg .b64 	%rd<15>;

	ld.param.u64 	%rd3, [DrawBoxPlotKernel_param_0];
	ld.param.u32 	%r9, [DrawBoxPlotKernel_param_1];
	ld.param.u32 	%r10, [DrawBoxPlotKernel_param_2];
	ld.param.u32 	%r11, [DrawBoxPlotKernel_param_3];
	ld.param.u32 	%r12, [DrawBoxPlotKernel_param_4];
	ld.param.u32 	%r13, [DrawBoxPlotKernel_param_5];
	ld.param.u32 	%r8, [DrawBoxPlotKernel_param_6];
	ld.param.u64 	%rd4, [DrawBoxPlotKernel_param_8];
	cvta.to.global.u64 	%rd1, %rd4;
	cvta.to.global.u64 	%rd5, %rd3;
	mov.u32 	%r1, %ctaid.x;
	mov.u32 	%r2, %tid.x;
	add.s32 	%r14, %r11, %r2;
	sub.s32 	%r15, %r13, %r14;
	add.s32 	%r16, %r10, %r1;
	mad.lo.s32 	%r3, %r15, %r12, %r16;
	mul.wide.s32 	%rd6, %r9, 4;
	add.s64 	%rd2, %rd5, %rd6;
	ld.global.u32 	%r4, [%rd2];
	setp.eq.s32 	%p1, %r2, %r4;
	@%p1 bra 	$L__BB0_13;
	ld.global.u32 	%r5, [%rd2+4];
	setp.eq.s32 	%p2, %r2, %r5;
	@%p2 bra 	$L__BB0_13;
	ld.global.u32 	%r17, [%rd2+8];
	setp.eq.s32 	%p3, %r2, %r17;
	@%p3 bra 	$L__BB0_13;
	ld.global.u32 	%r6, [%rd2+12];
	setp.eq.s32 	%p4, %r2, %r6;
	@%p4 bra 	$L__BB0_13;
	ld.global.u32 	%r7, [%rd2+16];
	setp.eq.s32 	%p5, %r2, %r7;
	@%p5 bra 	$L__BB0_13;
	setp.eq.s32 	%p6, %r1, 0;
	add.s32 	%r19, %r8, -1;
	setp.eq.s32 	%p7, %r1, %r19;
	or.pred  	%p8, %p6, %p7;
	setp.lt.s32 	%p9, %r5, %r2;
	and.pred  	%p10, %p8, %p9;
	setp.lt.s32 	%p11, %r2, %r6;
	and.pred  	%p12, %p10, %p11;
	@%p12 bra 	$L__BB0_6;
	bra.uni 	$L__BB0_7;
$L__BB0_6:
	mul.wide.s32 	%rd11, %r3, 4;
	add.s64 	%rd12, %rd1, %rd11;
	mov.b32 	%r25, 0;
	st.global.u32 	[%rd12], %r25;
	bra.uni 	$L__BB0_12;
$L__BB0_7:
	shr.u32 	%r20, %r8, 31;
	add.s32 	%r21, %r8, %r20;
	shr.s32 	%r22, %r21, 1;
	setp.ne.s32 	%p13, %r1, %r22;
	@%p13 bra 	$L__BB0_11;
	setp.ge.s32 	%p14, %r5, %r2;
	setp.lt.s32 	%p15, %r4, %r2;
	and.pred  	%p16, %p15, %p14;
	@%p16 bra 	$L__BB0_10;
	setp.ge.s32 	%p17, %r6, %r2;
	setp.gt.s32 	%p18, %r2, %r7;
	or.pred  	%p19, %p17, %p18;
	@%p19 bra 	$L__BB0_11;
$L__BB0_10:
	mul.wide.s32 	%rd7, %r3, 4;
	add.s64 	%rd8, %rd1, %rd7;
	mov.b32 	%r23, 0;
	st.global.u32 	[%rd8], %r23;
	bra.uni 	$L__BB0_12;
$L__BB0_11:
	mul.wide.s32 	%rd9, %r3, 4;
	add.s64 	%rd10, %rd1, %rd9;
	mov.b32 	%r24, 16777215;
	st.global.u32 	[%rd10], %r24;
$L__BB0_12:
	ret;
$L__BB0_13:
	mul.wide.s32 	%rd13, %r3, 4;
	add.s64 	%rd14, %rd1, %rd13;
	mov.b32 	%r26, 0;
	st.global.u32 	[%rd14], %r26;
	bra.uni 	$L__BB0_12;

}
	// .globl	DrawWhiteKernel
.visible .entry DrawWhiteKernel(
	.param .u32 DrawWhiteKernel_param_0,
	.param .u32 DrawWhiteKernel_param_1,
	.param .u64 .ptr .align 1 DrawWhiteKernel_param_2
)
{
	.reg .b32 	%r<6>;
	.reg .b64 	%rd<5>;

	ld.param.u64 	%rd1, [DrawWhiteKernel_param_2];
	cvta.to.global.u64 	%rd2, %rd1;
	mov.u32 	%r1, %tid.x;
	mov.u32 	%r2, %ctaid.x;
	mov.u32 	%r3, %ntid.x;
	mad.lo.s32 	%r4, %r2, %r3, %r1;
	mul.wide.s32 	%rd3, %r4, 4;
	add.s64 	%rd4, %rd2, %rd3;
	mov.b32 	%r5, 16777215;
	st.global.u32 	[%rd4], %r5;
	ret;

}


// ===== COMPILED SASS (sm_100) =====

	.target	sm_100

	.elftype	@"ET_EXEC"


//--------------------- .note.nv.tkinfo           --------------------------
	.section	.note.nv.tkinfo,"",@"SHT_NOTE"
	.sectionflags	@"SHF_NOTE_NV_TKINFO"
	.tkinfo
        /*0018*/ 	.word	0x00000002
        /*0030*/ 	.string	""
        /*0030*/ 	.string	"ptxas"
        /*0030*/ 	.string	"Cuda compilation tools, release 13.0, V13.0.88"
        /*0030*/ 	.string	"Build cuda_13.0.r13.0/compiler.36424714_0"
        /*0030*/ 	.string	"-arch sm_100 -m 64 "



//--------------------- .note.nv.cuinfo           --------------------------
	.section	.note.nv.cuinfo,"",@"SHT_NOTE"
	.sectionflags	@"SHF_NOTE_NV_CUINFO"
        /*0018*/ 	.short	0x0002
        /*001a*/ 	.short	0x0064
        /*001c*/ 	.short	0x0082
	.zero		2


//--------------------- .nv.info                  --------------------------
	.section	.nv.info,"",@"SHT_CUDA_INFO"
	.align	4


	//----- nvinfo : EIATTR_REGCOUNT
	.align		4
        /*0000*/ 	.byte	0x04, 0x2f
        /*0002*/ 	.short	(.L_1 - .L_0)
	.align		4
.L_0:
        /*0004*/ 	.word	index@(DrawBoxPlotKernel)
        /*0008*/ 	.word	0x0000000b


	//----- nvinfo : EIATTR_FRAME_SIZE
	.align		4
.L_1:
        /*000c*/ 	.byte	0x04, 0x11
        /*000e*/ 	.short	(.L_3 - .L_2)
	.align		4
.L_2:
        /*0010*/ 	.word	index@(DrawBoxPlotKernel)
        /*0014*/ 	.word	0x00000000


	//----- nvinfo : EIATTR_REGCOUNT
	.align		4
.L_3:
        /*0018*/ 	.byte	0x04, 0x2f
        /*001a*/ 	.short	(.L_5 - .L_4)
	.align		4
.L_4:
        /*001c*/ 	.word	index@(DrawWhiteKernel)
        /*0020*/ 	.word	0x0000000a


	//----- nvinfo : EIATTR_FRAME_SIZE
	.align		4
.L_5:
        /*0024*/ 	.byte	0x04, 0x11
        /*0026*/ 	.short	(.L_7 - .L_6)
	.align		4
.L_6:
        /*0028*/ 	.word	index@(DrawWhiteKernel)
        /*002c*/ 	.word	0x00000000


	//----- nvinfo : EIATTR_MIN_STACK_SIZE
	.align		4
.L_7:
        /*0030*/ 	.byte	0x04, 0x12
        /*0032*/ 	.short	(.L_9 - .L_8)
	.align		4
.L_8:
        /*0034*/ 	.word	index@(DrawWhiteKernel)
        /*0038*/ 	.word	0x00000000


	//----- nvinfo : EIATTR_MIN_STACK_SIZE
	.align		4
.L_9:
        /*003c*/ 	.byte	0x04, 0x12
        /*003e*/ 	.short	(.L_11 - .L_10)
	.align		4
.L_10:
        /*0040*/ 	.word	index@(DrawBoxPlotKernel)
        /*0044*/ 	.word	0x00000000
.L_11:


//--------------------- .nv.compat                --------------------------
	.section	.nv.compat,"",@"SHT_CUDA_COMPAT_INFO"
	.align	4
        /*0000*/ 	.byte	0x02, 0x09, 0x00, 0x00, 0x02, 0x02, 0x01, 0x00, 0x02, 0x05, 0x05, 0x00, 0x03, 0x07, 0x01, 0x01
        /*0010*/ 	.byte	0x02, 0x03, 0x00, 0x00, 0x02, 0x06, 0x01, 0x00, 0x04, 0x0b, 0x08, 0x00, 0x09, 0x00, 0x00, 0x00
        /*0020*/ 	.byte	0x00, 0x00, 0x00, 0x00


//--------------------- .nv.info.DrawWhiteKernel  --------------------------
	.section	.nv.info.DrawWhiteKernel,"",@"SHT_CUDA_INFO"
	.sectionflags	@""
	.align	4


	//----- nvinfo : EIATTR_CUDA_API_VERSION
	.align		4
        /*0000*/ 	.byte	0x04, 0x37
        /*0002*/ 	.short	(.L_13 - .L_12)
.L_12:
        /*0004*/ 	.word	0x00000082


	//----- nvinfo : EIATTR_KPARAM_INFO
	.align		4
.L_13:
        /*0008*/ 	.byte	0x04, 0x17
        /*000a*/ 	.short	(.L_15 - .L_14)
.L_14:
        /*000c*/ 	.word	0x00000000
        /*0010*/ 	.short	0x0002
        /*0012*/ 	.short	0x0008
        /*0014*/ 	.byte	0x00, 0xf5, 0x21, 0x00


	//----- nvinfo : EIATTR_KPARAM_INFO
	.align		4
.L_15:
        /*0018*/ 	.byte	0x04, 0x17
        /*001a*/ 	.short	(.L_17 - .L_16)
.L_16:
        /*001c*/ 	.word	0x00000000
        /*0020*/ 	.short	0x0001
        /*0022*/ 	.short	0x0004
        /*0024*/ 	.byte	0x00, 0xf0, 0x11, 0x00


	//----- nvinfo : EIATTR_KPARAM_INFO
	.align		4
.L_17:
        /*0028*/ 	.byte	0x04, 0x17
        /*002a*/ 	.short	(.L_19 - .L_18)
.L_18:
        /*002c*/ 	.word	0x00000000
        /*0030*/ 	.short	0x0000
        /*0032*/ 	.short	0x0000
        /*0034*/ 	.byte	0x00, 0xf0, 0x11, 0x00


	//----- nvinfo : EIATTR_SPARSE_MMA_MASK
	.align		4
.L_19:
        /*0038*/ 	.byte	0x03, 0x50
        /*003a*/ 	.short	0x0000


	//----- nvinfo : EIATTR_MAXREG_COUNT
	.align		4
        /*003c*/ 	.byte	0x03, 0x1b
        /*003e*/ 	.short	0x00ff


	//----- nvinfo : EIATTR_MERCURY_ISA_VERSION
	.align		4
        /*0040*/ 	.byte	0x03, 0x5f
        /*0042*/ 	.short	0x0101


	//----- nvinfo : EIATTR_VRC_CTA_INIT_COUNT
	.align		4
        /*0044*/ 	.byte	0x02, 0x4a
	.zero		1
	.zero		1


	//----- nvinfo : EIATTR_EXIT_INSTR_OFFSETS
	.align		4
        /*0048*/ 	.byte	0x04, 0x1c
        /*004a*/ 	.short	(.L_21 - .L_20)


	//   ....[0]....
.L_20:
        /*004c*/ 	.word	0x000000a0


	//----- nvinfo : EIATTR_CBANK_PARAM_SIZE
	.align		4
.L_21:
        /*0050*/ 	.byte	0x03, 0x19
        /*0052*/ 	.short	0x0010


	//----- nvinfo : EIATTR_PARAM_CBANK
	.align		4
        /*0054*/ 	.byte	0x04, 0x0a
        /*0056*/ 	.short	(.L_23 - .L_22)
	.align		4
.L_22:
        /*0058*/ 	.word	index@(.nv.constant0.DrawWhiteKernel)
        /*005c*/ 	.short	0x0380
        /*005e*/ 	.short	0x0010


	//----- nvinfo : EIATTR_SW_WAR
	.align		4
.L_23:
        /*0060*/ 	.byte	0x04, 0x36
        /*0062*/ 	.short	(.L_25 - .L_24)
.L_24:
        /*0064*/ 	.word	0x00000008
.L_25:


//--------------------- .nv.info.DrawBoxPlotKernel --------------------------
	.section	.nv.info.DrawBoxPlotKernel,"",@"SHT_CUDA_INFO"
	.sectionflags	@""
	.align	4


	//----- nvinfo : EIATTR_CUDA_API_VERSION
	.align		4
        /*0000*/ 	.byte	0x04, 0x37
        /*0002*/ 	.short	(.L_27 - .L_26)
.L_26:
        /*0004*/ 	.word	0x00000082


	//----- nvinfo : EIATTR_KPARAM_INFO
	.align		4
.L_27:
        /*0008*/ 	.byte	0x04, 0x17
        /*000a*/ 	.short	(.L_29 - .L_28)
.L_28:
        /*000c*/ 	.word	0x00000000
        /*0010*/ 	.short	0x0008
        /*0012*/ 	.short	0x0028
        /*0014*/ 	.byte	0x00, 0xf5, 0x21, 0x00


	//----- nvinfo : EIATTR_KPARAM_INFO
	.align		4
.L_29:
        /*0018*/ 	.byte	0x04, 0x17
        /*001a*/ 	.short	(.L_31 - .L_30)
.L_30:
        /*001c*/ 	.word	0x00000000
        /*0020*/ 	.short	0x0007
        /*0022*/ 	.short	0x0020
        /*0024*/ 	.byte	0x00, 0xf0, 0x11, 0x00


	//----- nvinfo : EIATTR_KPARAM_INFO
	.align		4
.L_31:
        /*0028*/ 	.byte	0x04, 0x17
        /*002a*/ 	.short	(.L_33 - .L_32)
.L_32:
        /*002c*/ 	.word	0x00000000
        /*0030*/ 	.short	0x0006
        /*0032*/ 	.short	0x001c
        /*0034*/ 	.byte	0x00, 0xf0, 0x11, 0x00


	//----- nvinfo : EIATTR_KPARAM_INFO
	.align		4
.L_33:
        /*0038*/ 	.byte	0x04, 0x17
        /*003a*/ 	.short	(.L_35 - .L_34)
.L_34:
        /*003c*/ 	.word	0x00000000
        /*0040*/ 	.short	0x0005
        /*0042*/ 	.short	0x0018
        /*0044*/ 	.byte	0x00, 0xf0, 0x11, 0x00


	//----- nvinfo : EIATTR_KPARAM_INFO
	.align		4
.L_35:
        /*0048*/ 	.byte	0x04, 0x17
        /*004a*/ 	.short	(.L_37 - .L_36)
.L_36:
        /*004c*/ 	.word	0x00000000
        /*0050*/ 	.short	0x0004
        /*0052*/ 	.short	0x0014
        /*0054*/ 	.byte	0x00, 0xf0, 0x11, 0x00


	//----- nvinfo : EIATTR_KPARAM_INFO
	.align		4
.L_37:
        /*0058*/ 	.byte	0x04, 0x17
        /*005a*/ 	.short	(.L_39 - .L_38)
.L_38:
        /*005c*/ 	.word	0x00000000
        /*0060*/ 	.short	0x0003
        /*0062*/ 	.short	0x0010
        /*0064*/ 	.byte	0x00, 0xf0, 0x11, 0x00


	//----- nvinfo : EIATTR_KPARAM_INFO
	.align		4
.L_39:
        /*0068*/ 	.byte	0x04, 0x17
        /*006a*/ 	.short	(.L_41 - .L_40)
.L_40:
        /*006c*/ 	.word	0x00000000
        /*0070*/ 	.short	0x0002
        /*0072*/ 	.short	0x000c
        /*0074*/ 	.byte	0x00, 0xf0, 0x11, 0x00


	//----- nvinfo : EIATTR_KPARAM_INFO
	.align		4
.L_41:
        /*0078*/ 	.byte	0x04, 0x17
        /*007a*/ 	.short	(.L_43 - .L_42)
.L_42:
        /*007c*/ 	.word	0x00000000
        /*0080*/ 	.short	0x0001
        /*0082*/ 	.short	0x0008
        /*0084*/ 	.byte	0x00, 0xf0, 0x11, 0x00


	//----- nvinfo : EIATTR_KPARAM_INFO
	.align		4
.L_43:
        /*0088*/ 	.byte	0x04, 0x17
        /*008a*/ 	.short	(.L_45 - .L_44)
.L_44:
        /*008c*/ 	.word	0x00000000
        /*0090*/ 	.short	0x0000
        /*0092*/ 	.short	0x0000
        /*0094*/ 	.byte	0x00, 0xf5, 0x21, 0x00


	//----- nvinfo : EIATTR_SPARSE_MMA_MASK
	.align		4
.L_45:
        /*0098*/ 	.byte	0x03, 0x50
        /*009a*/ 	.short	0x0000


	//----- nvinfo : EIATTR_MAXREG_COUNT
	.align		4
        /*009c*/ 	.byte	0x03, 0x1b
        /*009e*/ 	.short	0x00ff


	//----- nvinfo : EIATTR_MERCURY_ISA_VERSION
	.align		4
        /*00a0*/ 	.byte	0x03, 0x5f
        /*00a2*/ 	.short	0x0101


	//----- nvinfo : EIATTR_VRC_CTA_INIT_COUNT
	.align		4
        /*00a4*/ 	.byte	0x02, 0x4a
	.zero		1
	.zero		1


	//----- nvinfo : EIATTR_EXIT_INSTR_OFFSETS
	.align		4
        /*00a8*/ 	.byte	0x04, 0x1c
        /*00aa*/ 	.short	(.L_47 - .L_46)


	//   ....[0]....
.L_46:
        /*00ac*/ 	.word	0x000002f0


	//   ....[1]....
        /*00b0*/ 	.word	0x00000340


	//   ....[2]....
        /*00b4*/ 	.word	0x00000380


	//   ....[3]....
        /*00b8*/ 	.word	0x000003d0


	//----- nvinfo : EIATTR_CRS_STACK_SIZE
	.align		4
.L_47:
        /*00bc*/ 	.byte	0x04, 0x1e
        /*00be*/ 	.short	(.L_49 - .L_48)
.L_48:
        /*00c0*/ 	.word	0x00000000


	//----- nvinfo : EIATTR_CBANK_PARAM_SIZE
	.align		4
.L_49:
        /*00c4*/ 	.byte	0x03, 0x19
        /*00c6*/ 	.short	0x0030


	//----- nvinfo : EIATTR_PARAM_CBANK
	.align		4
        /*00c8*/ 	.byte	0x04, 0x0a
        /*00ca*/ 	.short	(.L_51 - .L_50)
	.align		4
.L_50:
        /*00cc*/ 	.word	index@(.nv.constant0.DrawBoxPlotKernel)
        /*00d0*/ 	.short	0x0380
        /*00d2*/ 	.short	0x0030


	//----- nvinfo : EIATTR_SW_WAR
	.align		4
.L_51:
        /*00d4*/ 	.byte	0x04, 0x36
        /*00d6*/ 	.short	(.L_53 - .L_52)
.L_52:
        /*00d8*/ 	.word	0x00000008
.L_53:


//--------------------- .nv.callgraph             --------------------------
	.section	.nv.callgraph,"",@"SHT_CUDA_CALLGRAPH"
	.align	4
	.sectionentsize	8
	.align		4
        /*0000*/ 	.word	0x00000000
	.align		4
        /*0004*/ 	.word	0xffffffff
	.align		4
        /*0008*/ 	.word	0x00000000
	.align		4
        /*000c*/ 	.word	0xfffffffe
	.align		4
        /*0010*/ 	.word	0x00000000
	.align		4
        /*0014*/ 	.word	0xfffffffd
	.align		4
        /*0018*/ 	.word	0x00000000
	.align		4
        /*001c*/ 	.word	0xfffffffc


//--------------------- .text.DrawWhiteKernel     --------------------------
	.section	.text.DrawWhiteKernel,"ax",@progbits
	.align	128
        .global         DrawWhiteKernel
        .type           DrawWhiteKernel,@function
        .size           DrawWhiteKernel,(.L_x_6 - DrawWhiteKernel)
        .other          DrawWhiteKernel,@"STO_CUDA_ENTRY STV_DEFAULT"
DrawWhiteKernel:
.text.DrawWhiteKernel:
[----:B------:R-:W-:Y:S01]  /*0000*/  LDC R1, c[0x0][0x37c] ;  /* 0x0000df00ff017b82 */ /* 0x000fe20000000800 */
[----:B------:R-:W0:Y:S07]  /*0010*/  S2R R5, SR_TID.X ;  /* 0x0000000000057919 */ /* 0x000e2e0000002100 */
[----:B------:R-:W0:Y:S01]  /*0020*/  S2UR UR6, SR_CTAID.X ;  /* 0x00000000000679c3 */ /* 0x000e220000002500 */
[----:B------:R-:W1:Y:S01]  /*0030*/  LDCU.64 UR4, c[0x0][0x358] ;  /* 0x00006b00ff0477ac */ /* 0x000e620008000a00 */
[----:B------:R-:W-:-:S06]  /*0040*/  MOV R7, 0xffffff ;  /* 0x00ffffff00077802 */ /* 0x000fcc0000000f00 */
[----:B------:R-:W0:Y:S08]  /*0050*/  LDC R0, c[0x0][0x360] ;  /* 0x0000d800ff007b82 */ /* 0x000e300000000800 */
[----:B------:R-:W2:Y:S01]  /*0060*/  LDC.64 R2, c[0x0][0x388] ;  /* 0x0000e200ff027b82 */ /* 0x000ea20000000a00 */
[----:B0-----:R-:W-:-:S04]  /*0070*/  IMAD R5, R0, UR6, R5 ;  /* 0x0000000600057c24 */ /* 0x001fc8000f8e0205 */
[----:B--2---:R-:W-:-:S05]  /*0080*/  IMAD.WIDE R2, R5, 0x4, R2 ;  /* 0x0000000405027825 */ /* 0x004fca00078e0202 */
[----:B-1----:R-:W-:Y:S01]  /*0090*/  STG.E desc[UR4][R2.64], R7 ;  /* 0x0000000702007986 */ /* 0x002fe2000c101904 */
[----:B------:R-:W-:Y:S05]  /*00a0*/  EXIT ;  /* 0x000000000000794d */ /* 0x000fea0003800000 */
.L_x_0:
[----:B------:R-:W-:-:S00]  /*00b0*/  BRA `(.L_x_0) ;  /* 0xfffffffc00fc7947 */ /* 0x000fc0000383ffff */
[----:B------:R-:W-:-:S00]  /*00c0*/  NOP ;  /* 0x0000000000007918 */ /* 0x000fc00000000000 */
        /* <DEDUP_REMOVED lines=11> */
.L_x_6:


//--------------------- .text.DrawBoxPlotKernel   --------------------------
	.section	.text.DrawBoxPlotKernel,"ax",@progbits
	.align	128
        .global         DrawBoxPlotKernel
        .type           DrawBoxPlotKernel,@function
        .size           DrawBoxPlotKernel,(.L_x_7 - DrawBoxPlotKernel)
        .other          DrawBoxPlotKernel,@"STO_CUDA_ENTRY STV_DEFAULT"
DrawBoxPlotKernel:
.text.DrawBoxPlotKernel:
[----:B------:R-:W-:Y:S08]  /*0000*/  LDC R1, c[0x0][0x37c] ;  /* 0x0000df00ff017b82 */ /* 0x000ff00000000800 */
[----:B------:R-:W0:Y:S01]  /*0010*/  LDC.64 R2, c[0x0][0x380] ;  /* 0x0000e000ff027b82 */ /* 0x000e220000000a00 */
[----:B------:R-:W1:Y:S07]  /*0020*/  LDCU.64 UR4, c[0x0][0x358] ;  /* 0x00006b00ff0477ac */ /* 0x000e6e0008000a00 */
[----:B------:R-:W0:Y:S01]  /*0030*/  LDC.64 R4, c[0x0][0x388] ;  /* 0x0000e200ff047b82 */ /* 0x000e220000000a00 */
[----:B------:R-:W2:Y:S01]  /*0040*/  S2R R7, SR_TID.X ;  /* 0x0000000000077919 */ /* 0x000ea20000002100 */
[----:B------:R-:W2:Y:S06]  /*0050*/  LDCU.64 UR8, c[0x0][0x390] ;  /* 0x00007200ff0877ac */ /* 0x000eac0008000a00 */
[----:B------:R-:W2:Y:S01]  /*0060*/  LDC R0, c[0x0][0x398] ;  /* 0x0000e600ff007b82 */ /* 0x000ea20000000800 */
[----:B0-----:R-:W-:-:S05]  /*0070*/  IMAD.WIDE R2, R4, 0x4, R2 ;  /* 0x0000000404027825 */ /* 0x001fca00078e0202 */
[----:B-1----:R-:W3:Y:S02]  /*0080*/  LDG.E R4, desc[UR4][R2.64] ;  /* 0x0000000402047981 */ /* 0x002ee4000c1e1900 */
[----:B------:R-:W0:Y:S01]  /*0090*/  S2UR UR6, SR_CTAID.X ;  /* 0x00000000000679c3 */ /* 0x000e220000002500 */
[----:B------:R-:W-:Y:S01]  /*00a0*/  BSSY.RECONVERGENT B0, `(.L_x_1) ;  /* 0x000002f000007945 */ /* 0x000fe20003800200 */
[----:B--2---:R-:W-:Y:S01]  /*00b0*/  IADD3 R0, PT, PT, R0, -UR8, -R7 ;  /* 0x8000000800007c10 */ /* 0x004fe2000fffe807 */
[----:B0-----:R-:W-:-:S04]  /*00c0*/  VIADD R5, R5, UR6 ;  /* 0x0000000605057c36 */ /* 0x001fc80008000000 */
[----:B------:R-:W-:Y:S01]  /*00d0*/  IMAD R5, R0, UR9, R5 ;  /* 0x0000000900057c24 */ /* 0x000fe2000f8e0205 */
[----:B---3--:R-:W-:-:S13]  /*00e0*/  ISETP.NE.AND P0, PT, R7, R4, PT ;  /* 0x000000040700720c */ /* 0x008fda0003f05270 */
[----:B------:R-:W-:Y:S05]  /*00f0*/  @!P0 BRA `(.L_x_2) ;  /* 0x0000000000a48947 */ /* 0x000fea0003800000 */
[----:B------:R-:W2:Y:S02]  /*0100*/  LDG.E R0, desc[UR4][R2.64+0x4] ;  /* 0x0000040402007981 */ /* 0x000ea4000c1e1900 */
[----:B--2---:R-:W-:-:S13]  /*0110*/  ISETP.NE.AND P0, PT, R7, R0, PT ;  /* 0x000000000700720c */ /* 0x004fda0003f05270 */
        /* <DEDUP_REMOVED lines=10> */
[----:B------:R-:W0:Y:S01]  /*01c0*/  LDC R3, c[0x0][0x39c] ;  /* 0x0000e700ff037b82 */ /* 0x000e220000000800 */
[----:B------:R-:W-:Y:S01]  /*01d0*/  ISETP.LT.AND P1, PT, R7, R6, PT ;  /* 0x000000060700720c */ /* 0x000fe20003f21270 */
[----:B0-----:R-:W-:-:S05]  /*01e0*/  VIADD R8, R3, 0xffffffff ;  /* 0xffffffff03087836 */ /* 0x001fca0000000000 */
[----:B------:R-:W-:-:S04]  /*01f0*/  ISETP.NE.AND P0, PT, R8, UR6, PT ;  /* 0x0000000608007c0c */ /* 0x000fc8000bf05270 */
[----:B------:R-:W-:-:S04]  /*0200*/  ISETP.EQ.OR P0, PT, RZ, UR6, !P0 ;  /* 0x00000006ff007c0c */ /* 0x000fc8000c702670 */
[----:B------:R-:W-:-:S13]  /*0210*/  ISETP.LT.AND P0, PT, R0, R7, P0 ;  /* 0x000000070000720c */ /* 0x000fda0000701270 */
[----:B------:R-:W-:Y:S05]  /*0220*/  @P0 BRA P1, `(.L_x_3) ;  /* 0x0000000000480947 */ /* 0x000fea0000800000 */
[----:B------:R-:W-:-:S04]  /*0230*/  LEA.HI R3, R3, R3, RZ, 0x1 ;  /* 0x0000000303037211 */ /* 0x000fc800078f08ff */
[----:B------:R-:W-:-:S04]  /*0240*/  SHF.R.S32.HI R3, RZ, 0x1, R3 ;  /* 0x00000001ff037819 */ /* 0x000fc80000011403 */
[----:B------:R-:W-:-:S13]  /*0250*/  ISETP.NE.AND P0, PT, R3, UR6, PT ;  /* 0x0000000603007c0c */ /* 0x000fda000bf05270 */
[----:B------:R-:W-:Y:S05]  /*0260*/  @P0 BRA `(.L_x_4) ;  /* 0x0000000000240947 */ /* 0x000fea0003800000 */
[-C--:B------:R-:W-:Y:S02]  /*0270*/  ISETP.GE.AND P1, PT, R0, R7.reuse, PT ;  /* 0x000000070000720c */ /* 0x080fe40003f26270 */
[----:B------:R-:W-:Y:S02]  /*0280*/  ISETP.GT.AND P0, PT, R7, R2, PT ;  /* 0x000000020700720c */ /* 0x000fe40003f04270 */
[-C--:B------:R-:W-:Y:S02]  /*0290*/  ISETP.LT.AND P1, PT, R4, R7.reuse, P1 ;  /* 0x000000070400720c */ /* 0x080fe40000f21270 */
[----:B------:R-:W-:-:S04]  /*02a0*/  ISETP.GE.OR P0, PT, R6, R7, P0 ;  /* 0x000000070600720c */ /* 0x000fc80000706670 */
[----:B------:R-:W-:-:S13]  /*02b0*/  PLOP3.LUT P0, PT, P1, P0, PT, 0x8, 0x80 ;  /* 0x000000000080781c */ /* 0x000fda0000f00170 */
[----:B------:R-:W0:Y:S02]  /*02c0*/  @!P0 LDC.64 R2, c[0x0][0x3a8] ;  /* 0x0000ea00ff028b82 */ /* 0x000e240000000a00 */
[----:B0-----:R-:W-:-:S05]  /*02d0*/  @!P0 IMAD.WIDE R2, R5, 0x4, R2 ;  /* 0x0000000405028825 */ /* 0x001fca00078e0202 */
[----:B------:R0:W-:Y:S01]  /*02e0*/  @!P0 STG.E desc[UR4][R2.64], RZ ;  /* 0x000000ff02008986 */ /* 0x0001e2000c101904 */
[----:B------:R-:W-:Y:S05]  /*02f0*/  @!P0 EXIT ;  /* 0x000000000000894d */ /* 0x000fea0003800000 */
.L_x_4:
[----:B0-----:R-:W0:Y:S01]  /*0300*/  LDC.64 R2, c[0x0][0x3a8] ;  /* 0x0000ea00ff027b82 */ /* 0x001e220000000a00 */
[----:B------:R-:W-:Y:S02]  /*0310*/  IMAD.MOV.U32 R7, RZ, RZ, 0xffffff ;  /* 0x00ffffffff077424 */ /* 0x000fe400078e00ff */
[----:B0-----:R-:W-:-:S05]  /*0320*/  IMAD.WIDE R2, R5, 0x4, R2 ;  /* 0x0000000405027825 */ /* 0x001fca00078e0202 */
[----:B------:R-:W-:Y:S01]  /*0330*/  STG.E desc[UR4][R2.64], R7 ;  /* 0x0000000702007986 */ /* 0x000fe2000c101904 */
[----:B------:R-:W-:Y:S05]  /*0340*/  EXIT ;  /* 0x000000000000794d */ /* 0x000fea0003800000 */
.L_x_3:
[----:B------:R-:W0:Y:S02]  /*0350*/  LDC.64 R2, c[0x0][0x3a8] ;  /* 0x0000ea00ff027b82 */ /* 0x000e240000000a00 */
[----:B0-----:R-:W-:-:S05]  /*0360*/  IMAD.WIDE R2, R5, 0x4, R2 ;  /* 0x0000000405027825 */ /* 0x001fca00078e0202 */
[----:B------:R-:W-:Y:S01]  /*0370*/  STG.E desc[UR4][R2.64], RZ ;  /* 0x000000ff02007986 */ /* 0x000fe2000c101904 */
[----:B------:R-:W-:Y:S05]  /*0380*/  EXIT ;  /* 0x000000000000794d */ /* 0x000fea0003800000 */
.L_x_2:
[----:B------:R-:W-:Y:S05]  /*0390*/  BSYNC.RECONVERGENT B0 ;  /* 0x0000000000007941 */ /* 0x000fea0003800200 */
.L_x_1:
[----:B------:R-:W0:Y:S02]  /*03a0*/  LDC.64 R2, c[0x0][0x3a8] ;  /* 0x0000ea00ff027b82 */ /* 0x000e240000000a00 */
[----:B0-----:R-:W-:-:S05]  /*03b0*/  IMAD.WIDE R2, R5, 0x4, R2 ;  /* 0x0000000405027825 */ /* 0x001fca00078e0202 */
[----:B------:R-:W-:Y:S01]  /*03c0*/  STG.E desc[UR4][R2.64], RZ ;  /* 0x000000ff02007986 */ /* 0x000fe2000c101904 */
[----:B------:R-:W-:Y:S05]  /*03d0*/  EXIT ;  /* 0x000000000000794d */ /* 0x000fea0003800000 */
.L_x_5:
        /* <DEDUP_REMOVED lines=10> */
.L_x_7:


//--------------------- .nv.shared.reserved.0     --------------------------
	.section	.nv.shared.reserved.0,"aw",@nobits
	.weak		__nv_reservedSMEM_offset_0_alias
	.size		__nv_reservedSMEM_offset_0_alias, 0, 64
	.other		__nv_reservedSMEM_offset_0_alias,@"STO_CUDA_RESERVED_SHARED STV_DEFAULT"
__nv_reservedSMEM_offset_0_alias:
	.zero		0
	.zero		64


//--------------------- .nv.constant0.DrawWhiteKernel --------------------------
	.section	.nv.constant0.DrawWhiteKernel,"a",@progbits
	.sectionflags	@""
	.align	4
.nv.constant0.DrawWhiteKernel:
	.zero		912


//--------------------- .nv.constant0.DrawBoxPlotKernel --------------------------
	.section	.nv.constant0.DrawBoxPlotKernel,"a",@progbits
	.sectionflags	@""
	.align	4
.nv.constant0.DrawBoxPlotKernel:
	.zero		944


//--------------------- SYMBOLS --------------------------

	.type		.nv.reservedSmem.offset0,@object
	.size		.nv.reservedSmem.offset0,0x4
